//
// Generated by NVIDIA NVVM Compiler
//
// Compiler Build ID: CL-36424714
// Cuda compilation tools, release 13.0, V13.0.88
// Based on NVVM 20.0.0
//

.version 9.0
.target sm_100
.address_size 64

	// .globl	_Z16reduction_KerneliPfS_

.visible .entry _Z16reduction_KerneliPfS_(
	.param .u32 _Z16reduction_KerneliPfS__param_0,
	.param .u64 .ptr .align 1 _Z16reduction_KerneliPfS__param_1,
	.param .u64 .ptr .align 1 _Z16reduction_KerneliPfS__param_2
)
{
	.reg .pred 	%p<2>;
	.reg .b32 	%r<13>;
	.reg .b32 	%f<4>;
	.reg .b64 	%rd<10>;

	ld.param.u32 	%r3, [_Z16reduction_KerneliPfS__param_0];
	ld.param.u64 	%rd1, [_Z16reduction_KerneliPfS__param_1];
	ld.param.u64 	%rd2, [_Z16reduction_KerneliPfS__param_2];
	mov.u32 	%r4, %ctaid.x;
	mov.u32 	%r5, %ntid.x;
	mov.u32 	%r6, %tid.x;
	mad.lo.s32 	%r1, %r4, %r5, %r6;
	mov.u32 	%r7, %nctaid.x;
	mul.lo.s32 	%r8, %r5, %r7;
	div.u32 	%r2, %r3, %r8;
	setp.ge.s32 	%p1, %r1, %r3;
	@%p1 bra 	$L__BB0_2;
	cvta.to.global.u64 	%rd3, %rd1;
	cvta.to.global.u64 	%rd4, %rd2;
	shr.u32 	%r9, %r2, 31;
	add.s32 	%r10, %r2, %r9;
	shr.s32 	%r11, %r10, 1;
	mul.lo.s32 	%r12, %r2, %r1;
	mul.wide.s32 	%rd5, %r12, 4;
	add.s64 	%rd6, %rd3, %rd5;
	ld.global.f32 	%f1, [%rd6];
	mul.wide.s32 	%rd7, %r11, 4;
	add.s64 	%rd8, %rd6, %rd7;
	ld.global.f32 	%f2, [%rd8];
	add.f32 	%f3, %f1, %f2;
	add.s64 	%rd9, %rd4, %rd5;
	st.global.f32 	[%rd9], %f3;
	bar.sync 	0;
$L__BB0_2:
	ret;

}


// ===== COMPILED SASS (sm_100) =====

	.target	sm_100

	.elftype	@"ET_EXEC"


//--------------------- .note.nv.tkinfo           --------------------------
	.section	.note.nv.tkinfo,"",@"SHT_NOTE"
	.sectionflags	@"SHF_NOTE_NV_TKINFO"
	.tkinfo
        /*0018*/ 	.word	0x00000002
        /*0030*/ 	.string	""
        /*0030*/ 	.string	"ptxas"
        /*0030*/ 	.string	"Cuda compilation tools, release 13.0, V13.0.88"
        /*0030*/ 	.string	"Build cuda_13.0.r13.0/compiler.36424714_0"
        /*0030*/ 	.string	"-arch sm_100 -m 64 "



//--------------------- .note.nv.cuinfo           --------------------------
	.section	.note.nv.cuinfo,"",@"SHT_NOTE"
	.sectionflags	@"SHF_NOTE_NV_CUINFO"
        /*0018*/ 	.short	0x0002
        /*001a*/ 	.short	0x0064
        /*001c*/ 	.short	0x0082
	.zero		2


//--------------------- .nv.info                  --------------------------
	.section	.nv.info,"",@"SHT_CUDA_INFO"
	.align	4


	//----- nvinfo : EIATTR_REGCOUNT
	.align		4
        /*0000*/ 	.byte	0x04, 0x2f
        /*0002*/ 	.short	(.L_1 - .L_0)
	.align		4
.L_0:
        /*0004*/ 	.word	index@(_Z16reduction_KerneliPfS_)
        /*0008*/ 	.word	0x0000000c


	//----- nvinfo : EIATTR_FRAME_SIZE
	.align		4
.L_1:
        /*000c*/ 	.byte	0x04, 0x11
        /*000e*/ 	.short	(.L_3 - .L_2)
	.align		4
.L_2:
        /*0010*/ 	.word	index@(_Z16reduction_KerneliPfS_)
        /*0014*/ 	.word	0x00000000


	//----- nvinfo : EIATTR_MIN_STACK_SIZE
	.align		4
.L_3:
        /*0018*/ 	.byte	0x04, 0x12
        /*001a*/ 	.short	(.L_5 - .L_4)
	.align		4
.L_4:
        /*001c*/ 	.word	index@(_Z16reduction_KerneliPfS_)
        /*0020*/ 	.word	0x00000000
.L_5:


//--------------------- .nv.compat                --------------------------
	.section	.nv.compat,"",@"SHT_CUDA_COMPAT_INFO"
	.align	4
        /*0000*/ 	.byte	0x02, 0x09, 0x00, 0x00, 0x02, 0x02, 0x01, 0x00, 0x02, 0x05, 0x05, 0x00, 0x03, 0x07, 0x01, 0x01
        /*0010*/ 	.byte	0x02, 0x03, 0x00, 0x00, 0x02, 0x06, 0x01, 0x00, 0x04, 0x0b, 0x08, 0x00, 0x09, 0x00, 0x00, 0x00
        /*0020*/ 	.byte	0x00, 0x00, 0x00, 0x00


//--------------------- .nv.info._Z16reduction_KerneliPfS_ --------------------------
	.section	.nv.info._Z16reduction_KerneliPfS_,"",@"SHT_CUDA_INFO"
	.sectionflags	@""
	.align	4


	//----- nvinfo : EIATTR_CUDA_API_VERSION
	.align		4
        /*0000*/ 	.byte	0x04, 0x37
        /*0002*/ 	.short	(.L_7 - .L_6)
.L_6:
        /*0004*/ 	.word	0x00000082


	//----- nvinfo : EIATTR_KPARAM_INFO
	.align		4
.L_7:
        /*0008*/ 	.byte	0x04, 0x17
        /*000a*/ 	.short	(.L_9 - .L_8)
.L_8:
        /*000c*/ 	.word	0x00000000
        /*0010*/ 	.short	0x0002
        /*0012*/ 	.short	0x0010
        /*0014*/ 	.byte	0x00, 0xf5, 0x21, 0x00


	//----- nvinfo : EIATTR_KPARAM_INFO
	.align		4
.L_9:
        /*0018*/ 	.byte	0x04, 0x17
        /*001a*/ 	.short	(.L_11 - .L_10)
.L_10:
        /*001c*/ 	.word	0x00000000
        /*0020*/ 	.short	0x0001
        /*0022*/ 	.short	0x0008
        /*0024*/ 	.byte	0x00, 0xf5, 0x21, 0x00


	//----- nvinfo : EIATTR_KPARAM_INFO
	.align		4
.L_11:
        /*0028*/ 	.byte	0x04, 0x17
        /*002a*/ 	.short	(.L_13 - .L_12)
.L_12:
        /*002c*/ 	.word	0x00000000
        /*0030*/ 	.short	0x0000
        /*0032*/ 	.short	0x0000
        /*0034*/ 	.byte	0x00, 0xf0, 0x11, 0x00


	//----- nvinfo : EIATTR_SPARSE_MMA_MASK
	.align		4
.L_13:
        /*0038*/ 	.byte	0x03, 0x50
        /*003a*/ 	.short	0x0000


	//----- nvinfo : EIATTR_MAXREG_COUNT
	.align		4
        /*003c*/ 	.byte	0x03, 0x1b
        /*003e*/ 	.short	0x00ff


	//----- nvinfo : EIATTR_NUM_BARRIERS
	.align		4
        /*0040*/ 	.byte	0x02, 0x4c
        /*0042*/ 	.byte	0x01
	.zero		1


	//----- nvinfo : EIATTR_MERCURY_ISA_VERSION
	.align		4
        /*0044*/ 	.byte	0x03, 0x5f
        /*0046*/ 	.short	0x0101


	//----- nvinfo : EIATTR_VRC_CTA_INIT_COUNT
	.align		4
        /*0048*/ 	.byte	0x02, 0x4a
	.zero		1
	.zero		1


	//----- nvinfo : EIATTR_EXIT_INSTR_OFFSETS
	.align		4
        /*004c*/ 	.byte	0x04, 0x1c
        /*004e*/ 	.short	(.L_15 - .L_14)


	//   ....[0]....
.L_14:
        /*0050*/ 	.word	0x00000170


	//   ....[1]....
        /*0054*/ 	.word	0x000002a0


	//----- nvinfo : EIATTR_CBANK_PARAM_SIZE
	.align		4
.L_15:
        /*0058*/ 	.byte	0x03, 0x19
        /*005a*/ 	.short	0x0018


	//----- nvinfo : EIATTR_PARAM_CBANK
	.align		4
        /*005c*/ 	.byte	0x04, 0x0a
        /*005e*/ 	.short	(.L_17 - .L_16)
	.align		4
.L_16:
        /*0060*/ 	.word	index@(.nv.constant0._Z16reduction_KerneliPfS_)
        /*0064*/ 	.short	0x0380
        /*0066*/ 	.short	0x0018


	//----- nvinfo : EIATTR_SW_WAR
	.align		4
.L_17:
        /*0068*/ 	.byte	0x04, 0x36
        /*006a*/ 	.short	(.L_19 - .L_18)
.L_18:
        /*006c*/ 	.word	0x00000008
.L_19:


//--------------------- .nv.callgraph             --------------------------
	.section	.nv.callgraph,"",@"SHT_CUDA_CALLGRAPH"
	.align	4
	.sectionentsize	8
	.align		4
        /*0000*/ 	.word	0x00000000
	.align		4
        /*0004*/ 	.word	0xffffffff
	.align		4
        /*0008*/ 	.word	0x00000000
	.align		4
        /*000c*/ 	.word	0xfffffffe
	.align		4
        /*0010*/ 	.word	0x00000000
	.align		4
        /*0014*/ 	.word	0xfffffffd
	.align		4
        /*0018*/ 	.word	0x00000000
	.align		4
        /*001c*/ 	.word	0xfffffffc


//--------------------- .text._Z16reduction_KerneliPfS_ --------------------------
	.section	.text._Z16reduction_KerneliPfS_,"ax",@progbits
	.align	128
        .global         _Z16reduction_KerneliPfS_
        .type           _Z16reduction_KerneliPfS_,@function
        .size           _Z16reduction_KerneliPfS_,(.L_x_1 - _Z16reduction_KerneliPfS_)
        .other          _Z16reduction_KerneliPfS_,@"STO_CUDA_ENTRY STV_DEFAULT"
_Z16reduction_KerneliPfS_:
.text._Z16reduction_KerneliPfS_:
[----:B------:R-:W-:Y:S08]  /*0000*/  LDC R1, c[0x0][0x37c] ;  /* 0x0000df00ff017b82 */ /* 0x000ff00000000800 */
[----:B------:R-:W0:Y:S01]  /*0010*/  LDC R6, c[0x0][0x360] ;  /* 0x0000d800ff067b82 */ /* 0x000e220000000800 */
[----:B------:R-:W0:Y:S01]  /*0020*/  LDCU UR4, c[0x0][0x370] ;  /* 0x00006e00ff0477ac */ /* 0x000e220008000800 */
[----:B------:R-:W1:Y:S01]  /*0030*/  S2R R7, SR_TID.X ;  /* 0x0000000000077919 */ /* 0x000e620000002100 */
[----:B------:R-:W2:Y:S01]  /*0040*/  LDCU UR5, c[0x0][0x380] ;  /* 0x00007000ff0577ac */ /* 0x000ea20008000800 */
[----:B0-----:R-:W-:-:S04]  /*0050*/  IMAD R4, R6, UR4, RZ ;  /* 0x0000000406047c24 */ /* 0x001fc8000f8e02ff */
[----:B------:R-:W1:Y:S01]  /*0060*/  S2UR UR4, SR_CTAID.X ;  /* 0x00000000000479c3 */ /* 0x000e620000002500 */
[----:B------:R-:W0:Y:S01]  /*0070*/  I2F.U32.RP R0, R4 ;  /* 0x0000000400007306 */ /* 0x000e220000209000 */
[----:B------:R-:W-:-:S07]  /*0080*/  IADD3 R5, PT, PT, RZ, -R4, RZ ;  /* 0x80000004ff057210 */ /* 0x000fce0007ffe0ff */
[----:B0-----:R-:W0:Y:S02]  /*0090*/  MUFU.RCP R0, R0 ;  /* 0x0000000000007308 */ /* 0x001e240000001000 */
[----:B0-----:R-:W-:Y:S01]  /*00a0*/  IADD3 R2, PT, PT, R0, 0xffffffe, RZ ;  /* 0x0ffffffe00027810 */ /* 0x001fe20007ffe0ff */
[----:B-1----:R-:W-:-:S05]  /*00b0*/  IMAD R0, R6, UR4, R7 ;  /* 0x0000000406007c24 */ /* 0x002fca000f8e0207 */
[----:B------:R0:W1:Y:S01]  /*00c0*/  F2I.FTZ.U32.TRUNC.NTZ R3, R2 ;  /* 0x0000000200037305 */ /* 0x000062000021f000 */
[----:B--2---:R-:W-:Y:S01]  /*00d0*/  ISETP.GE.AND P2, PT, R0, UR5, PT ;  /* 0x0000000500007c0c */ /* 0x004fe2000bf46270 */
[----:B0-----:R-:W-:Y:S02]  /*00e0*/  HFMA2 R2, -RZ, RZ, 0, 0 ;  /* 0x00000000ff027431 */ /* 0x001fe400000001ff */
[----:B-1----:R-:W-:-:S04]  /*00f0*/  IMAD R5, R5, R3, RZ ;  /* 0x0000000305057224 */ /* 0x002fc800078e02ff */
[----:B------:R-:W-:-:S06]  /*0100*/  IMAD.HI.U32 R3, R3, R5, R2 ;  /* 0x0000000503037227 */ /* 0x000fcc00078e0002 */
[----:B------:R-:W-:-:S05]  /*0110*/  IMAD.HI.U32 R5, R3, UR5, RZ ;  /* 0x0000000503057c27 */ /* 0x000fca000f8e00ff */
[----:B------:R-:W-:-:S05]  /*0120*/  IADD3 R3, PT, PT, -R5, RZ, RZ ;  /* 0x000000ff05037210 */ /* 0x000fca0007ffe1ff */
[----:B------:R-:W-:-:S05]  /*0130*/  IMAD R3, R4, R3, UR5 ;  /* 0x0000000504037e24 */ /* 0x000fca000f8e0203 */
[----:B------:R-:W-:-:S13]  /*0140*/  ISETP.GE.U32.AND P1, PT, R3, R4, PT ;  /* 0x000000040300720c */ /* 0x000fda0003f26070 */
[----:B------:R-:W-:-:S04]  /*0150*/  @P1 IADD3 R3, PT, PT, -R4, R3, RZ ;  /* 0x0000000304031210 */ /* 0x000fc80007ffe1ff */
[----:B------:R-:W-:Y:S01]  /*0160*/  ISETP.GE.U32.AND P0, PT, R3, R4, PT ;  /* 0x000000040300720c */ /* 0x000fe20003f06070 */
[----:B------:R-:W-:-:S12]  /*0170*/  @P2 EXIT ;  /* 0x000000000000294d */ /* 0x000fd80003800000 */
[----:B------:R-:W0:Y:S01]  /*0180*/  LDC.64 R2, c[0x0][0x388] ;  /* 0x0000e200ff027b82 */ /* 0x000e220000000a00 */
[----:B------:R-:W-:Y:S01]  /*0190*/  ISETP.NE.U32.AND P2, PT, R4, RZ, PT ;  /* 0x000000ff0400720c */ /* 0x000fe20003f45070 */
[----:B------:R-:W1:Y:S01]  /*01a0*/  LDCU.64 UR4, c[0x0][0x358] ;  /* 0x00006b00ff0477ac */ /* 0x000e620008000a00 */
[----:B------:R-:W-:-:S04]  /*01b0*/  @P1 IADD3 R5, PT, PT, R5, 0x1, RZ ;  /* 0x0000000105051810 */ /* 0x000fc80007ffe0ff */
[----:B------:R-:W-:Y:S01]  /*01c0*/  @P0 IADD3 R5, PT, PT, R5, 0x1, RZ ;  /* 0x0000000105050810 */ /* 0x000fe20007ffe0ff */
[----:B------:R-:W2:Y:S06]  /*01d0*/  LDC.64 R6, c[0x0][0x390] ;  /* 0x0000e400ff067b82 */ /* 0x000eac0000000a00 */
[----:B------:R-:W-:-:S05]  /*01e0*/  @!P2 LOP3.LUT R5, RZ, R4, RZ, 0x33, !PT ;  /* 0x00000004ff05a212 */ /* 0x000fca00078e33ff */
[-C--:B------:R-:W-:Y:S01]  /*01f0*/  IMAD R9, R0, R5.reuse, RZ ;  /* 0x0000000500097224 */ /* 0x080fe200078e02ff */
[----:B------:R-:W-:-:S03]  /*0200*/  LEA.HI R5, R5, R5, RZ, 0x1 ;  /* 0x0000000505057211 */ /* 0x000fc600078f08ff */
[----:B0-----:R-:W-:Y:S01]  /*0210*/  IMAD.WIDE R2, R9, 0x4, R2 ;  /* 0x0000000409027825 */ /* 0x001fe200078e0202 */
[----:B------:R-:W-:-:S05]  /*0220*/  SHF.R.S32.HI R5, RZ, 0x1, R5 ;  /* 0x00000001ff057819 */ /* 0x000fca0000011405 */
[----:B------:R-:W-:Y:S02]  /*0230*/  IMAD.WIDE R4, R5, 0x4, R2 ;  /* 0x0000000405047825 */ /* 0x000fe400078e0202 */
[----:B-1----:R-:W3:Y:S04]  /*0240*/  LDG.E R2, desc[UR4][R2.64] ;  /* 0x0000000402027981 */ /* 0x002ee8000c1e1900 */
[----:B------:R-:W3:Y:S01]  /*0250*/  LDG.E R5, desc[UR4][R4.64] ;  /* 0x0000000404057981 */ /* 0x000ee2000c1e1900 */
[----:B--2---:R-:W-:-:S04]  /*0260*/  IMAD.WIDE R6, R9, 0x4, R6 ;  /* 0x0000000409067825 */ /* 0x004fc800078e0206 */
[----:B---3--:R-:W-:-:S05]  /*0270*/  FADD R9, R2, R5 ;  /* 0x0000000502097221 */ /* 0x008fca0000000000 */
[----:B------:R-:W-:Y:S01]  /*0280*/  STG.E desc[UR4][R6.64], R9 ;  /* 0x0000000906007986 */ /* 0x000fe2000c101904 */
[----:B------:R-:W-:Y:S06]  /*0290*/  BAR.SYNC.DEFER_BLOCKING 0x0 ;  /* 0x0000000000007b1d */ /* 0x000fec0000010000 */
[----:B------:R-:W-:Y:S05]  /*02a0*/  EXIT ;  /* 0x000000000000794d */ /* 0x000fea0003800000 */
.L_x_0:
[----:B------:R-:W-:-:S00]  /*02b0*/  BRA `(.L_x_0) ;  /* 0xfffffffc00fc7947 */ /* 0x000fc0000383ffff */
[----:B------:R-:W-:-:S00]  /*02c0*/  NOP ;  /* 0x0000000000007918 */ /* 0x000fc00000000000 */
        /* <DEDUP_REMOVED lines=11> */
.L_x_1:


//--------------------- .nv.shared.reserved.0     --------------------------
	.section	.nv.shared.reserved.0,"aw",@nobits
	.weak		__nv_reservedSMEM_offset_0_alias
	.size		__nv_reservedSMEM_offset_0_alias, 0, 64
	.other		__nv_reservedSMEM_offset_0_alias,@"STO_CUDA_RESERVED_SHARED STV_DEFAULT"
__nv_reservedSMEM_offset_0_alias:
	.zero		0
	.zero		64


//--------------------- .nv.constant0._Z16reduction_KerneliPfS_ --------------------------
	.section	.nv.constant0._Z16reduction_KerneliPfS_,"a",@progbits
	.sectionflags	@""
	.align	4
.nv.constant0._Z16reduction_KerneliPfS_:
	.zero		920


//--------------------- SYMBOLS --------------------------

	.type		.nv.reservedSmem.offset0,@object
	.size		.nv.reservedSmem.offset0,0x4
